	.headerflags	@"EF_CUDA_TEXMODE_UNIFIED EF_CUDA_64BIT_ADDRESS EF_CUDA_ACCELERATORS EF_CUDA_SM90 EF_CUDA_VIRTUAL_SM(EF_CUDA_SM90)"
	.elftype	@"ET_EXEC"


//--------------------- .nv.info                  --------------------------
	.section	.nv.info,"",@"SHT_CUDA_INFO"
	.align	4


	//----- nvinfo : EIATTR_REGCOUNT
	.align		4
        /*0000*/ 	.byte	0x04, 0x2f
        /*0002*/ 	.short	(.L_3 - .L_2)
	.align		4
.L_2:
        /*0004*/ 	.word	index@(triton_poi_fused__native_batch_norm_legit_no_training_mul_sigmoid_97)
        /*0008*/ 	.word	0x00000018


	//----- nvinfo : EIATTR_MIN_STACK_SIZE
	.align		4
.L_3:
        /*000c*/ 	.byte	0x04, 0x12
        /*000e*/ 	.short	(.L_5 - .L_4)
	.align		4
.L_4:
        /*0010*/ 	.word	index@(triton_poi_fused__native_batch_norm_legit_no_training_mul_sigmoid_97)
        /*0014*/ 	.word	0x00000000


	//----- nvinfo : EIATTR_FRAME_SIZE
	.align		4
.L_5:
        /*0018*/ 	.byte	0x04, 0x11
        /*001a*/ 	.short	(.L_7 - .L_6)
	.align		4
.L_6:
        /*001c*/ 	.word	index@(triton_poi_fused__native_batch_norm_legit_no_training_mul_sigmoid_97)
        /*0020*/ 	.word	0x00000000


	//----- nvinfo : EIATTR_MIN_STACK_SIZE
	.align		4
.L_7:
        /*0024*/ 	.byte	0x04, 0x12
        /*0026*/ 	.short	(.L_9 - .L_8)
	.align		4
.L_8:
        /*0028*/ 	.word	index@(triton_poi_fused__native_batch_norm_legit_no_training_mul_sigmoid_97)
        /*002c*/ 	.word	0x00000000
.L_9:


//--------------------- .nv.info.triton_poi_fused__native_batch_norm_legit_no_training_mul_sigmoid_97 --------------------------
	.section	.nv.info.triton_poi_fused__native_batch_norm_legit_no_training_mul_sigmoid_97,"",@"SHT_CUDA_INFO"
	.sectionflags	@""
	.align	4


	//----- nvinfo : EIATTR_CUDA_API_VERSION
	.align		4
        /*0000*/ 	.byte	0x04, 0x37
        /*0002*/ 	.short	(.L_11 - .L_10)
.L_10:
        /*0004*/ 	.word	0x0000007c


	//----- nvinfo : EIATTR_KPARAM_INFO
	.align		4
.L_11:
        /*0008*/ 	.byte	0x04, 0x17
        /*000a*/ 	.short	(.L_13 - .L_12)
.L_12:
        /*000c*/ 	.word	0x00000000
        /*0010*/ 	.short	0x0006
        /*0012*/ 	.short	0x0030
        /*0014*/ 	.byte	0x00, 0xf0, 0x11, 0x00


	//----- nvinfo : EIATTR_KPARAM_INFO
	.align		4
.L_13:
        /*0018*/ 	.byte	0x04, 0x17
        /*001a*/ 	.short	(.L_15 - .L_14)
.L_14:
        /*001c*/ 	.word	0x00000000
        /*0020*/ 	.short	0x0005
        /*0022*/ 	.short	0x0028
        /*0024*/ 	.byte	0x00, 0xf4, 0x21, 0x00


	//----- nvinfo : EIATTR_KPARAM_INFO
	.align		4
.L_15:
        /*0028*/ 	.byte	0x04, 0x17
        /*002a*/ 	.short	(.L_17 - .L_16)
.L_16:
        /*002c*/ 	.word	0x00000000
        /*0030*/ 	.short	0x0004
        /*0032*/ 	.short	0x0020
        /*0034*/ 	.byte	0x00, 0xf4, 0x21, 0x00


	//----- nvinfo : EIATTR_KPARAM_INFO
	.align		4
.L_17:
        /*0038*/ 	.byte	0x04, 0x17
        /*003a*/ 	.short	(.L_19 - .L_18)
.L_18:
        /*003c*/ 	.word	0x00000000
        /*0040*/ 	.short	0x0003
        /*0042*/ 	.short	0x0018
        /*0044*/ 	.byte	0x00, 0xf4, 0x21, 0x00


	//----- nvinfo : EIATTR_KPARAM_INFO
	.align		4
.L_19:
        /*0048*/ 	.byte	0x04, 0x17
        /*004a*/ 	.short	(.L_21 - .L_20)
.L_20:
        /*004c*/ 	.word	0x00000000
        /*0050*/ 	.short	0x0002
        /*0052*/ 	.short	0x0010
        /*0054*/ 	.byte	0x00, 0xf4, 0x21, 0x00


	//----- nvinfo : EIATTR_KPARAM_INFO
	.align		4
.L_21:
        /*0058*/ 	.byte	0x04, 0x17
        /*005a*/ 	.short	(.L_23 - .L_22)
.L_22:
        /*005c*/ 	.word	0x00000000
        /*0060*/ 	.short	0x0001
        /*0062*/ 	.short	0x0008
        /*0064*/ 	.byte	0x00, 0xf4, 0x21, 0x00


	//----- nvinfo : EIATTR_KPARAM_INFO
	.align		4
.L_23:
        /*0068*/ 	.byte	0x04, 0x17
        /*006a*/ 	.short	(.L_25 - .L_24)
.L_24:
        /*006c*/ 	.word	0x00000000
        /*0070*/ 	.short	0x0000
        /*0072*/ 	.short	0x0000
        /*0074*/ 	.byte	0x00, 0xf4, 0x21, 0x00


	//----- nvinfo : EIATTR_SPARSE_MMA_MASK
	.align		4
.L_25:
        /*0078*/ 	.byte	0x03, 0x50
        /*007a*/ 	.short	0x0000


	//----- nvinfo : EIATTR_MAXREG_COUNT
	.align		4
        /*007c*/ 	.byte	0x03, 0x1b
        /*007e*/ 	.short	0x00ff


	//----- nvinfo : EIATTR_EXIT_INSTR_OFFSETS
	.align		4
        /*0080*/ 	.byte	0x04, 0x1c
        /*0082*/ 	.short	(.L_27 - .L_26)


	//   ....[0]....
.L_26:
        /*0084*/ 	.word	0x00000580


	//   ....[1]....
        /*0088*/ 	.word	0x000005a0


	//----- nvinfo : EIATTR_REQNTID
	.align		4
.L_27:
        /*008c*/ 	.byte	0x04, 0x10
        /*008e*/ 	.short	(.L_29 - .L_28)
.L_28:
        /*0090*/ 	.word	0x00000080
        /*0094*/ 	.word	0x00000001
        /*0098*/ 	.word	0x00000001


	//----- nvinfo : EIATTR_CBANK_PARAM_SIZE
	.align		4
.L_29:
        /*009c*/ 	.byte	0x03, 0x19
        /*009e*/ 	.short	0x0034


	//----- nvinfo : EIATTR_PARAM_CBANK
	.align		4
        /*00a0*/ 	.byte	0x04, 0x0a
        /*00a2*/ 	.short	(.L_31 - .L_30)
	.align		4
.L_30:
        /*00a4*/ 	.word	index@(.nv.constant0.triton_poi_fused__native_batch_norm_legit_no_training_mul_sigmoid_97)
        /*00a8*/ 	.short	0x0210
        /*00aa*/ 	.short	0x0034


	//----- nvinfo : EIATTR_SW_WAR
	.align		4
.L_31:
        /*00ac*/ 	.byte	0x04, 0x36
        /*00ae*/ 	.short	(.L_33 - .L_32)
.L_32:
        /*00b0*/ 	.word	0x00000008
.L_33:


//--------------------- .nv.callgraph             --------------------------
	.section	.nv.callgraph,"",@"SHT_CUDA_CALLGRAPH"
	.align	4
	.sectionentsize	8
	.align		4
        /*0000*/ 	.word	0x00000000
	.align		4
        /*0004*/ 	.word	0xffffffff
	.align		4
        /*0008*/ 	.word	0x00000000
	.align		4
        /*000c*/ 	.word	0xfffffffe
	.align		4
        /*0010*/ 	.word	0x00000000
	.align		4
        /*0014*/ 	.word	0xfffffffd
	.align		4
        /*0018*/ 	.word	0x00000000
	.align		4
        /*001c*/ 	.word	0xfffffffc


//--------------------- .nv.constant4             --------------------------
	.section	.nv.constant4,"a",@progbits
	.align	8
	.align		8
.nv.constant4:
        /*0000*/ 	.dword	_$_str
	.align		8
        /*0008*/ 	.dword	_$_str_$_2


//--------------------- .text.triton_poi_fused__native_batch_norm_legit_no_training_mul_sigmoid_97 --------------------------
	.section	.text.triton_poi_fused__native_batch_norm_legit_no_training_mul_sigmoid_97,"ax",@progbits
	.align	128
        .global         triton_poi_fused__native_batch_norm_legit_no_training_mul_sigmoid_97
        .type           triton_poi_fused__native_batch_norm_legit_no_training_mul_sigmoid_97,@function
        .size           triton_poi_fused__native_batch_norm_legit_no_training_mul_sigmoid_97,(.L_x_1 - triton_poi_fused__native_batch_norm_legit_no_training_mul_sigmoid_97)
        .other          triton_poi_fused__native_batch_norm_legit_no_training_mul_sigmoid_97,@"STO_CUDA_ENTRY STV_DEFAULT"
triton_poi_fused__native_batch_norm_legit_no_training_mul_sigmoid_97:
.text.triton_poi_fused__native_batch_norm_legit_no_training_mul_sigmoid_97:
[----:B------:R-:W0:Y:S01]  /*0000*/  LDC R1, c[0x0][0x28] ;  /* 0x00000a00ff017b82 */ /* 0x000e220000000800 */
[----:B------:R-:W1:Y:S01]  /*0010*/  S2R R0, SR_TID.X ;  /* 0x0000000000007919 */ /* 0x000e620000002100 */
[----:B------:R-:W-:-:S06]  /*0020*/  HFMA2.MMA R2, -RZ, RZ, 0, 0 ;  /* 0x00000000ff027435 */ /* 0x000fcc00000001ff */
[----:B------:R-:W2:Y:S01]  /*0030*/  LDC.64 R10, c[0x0][0x228] ;  /* 0x00008a00ff0a7b82 */ /* 0x000ea20000000a00 */
[----:B------:R-:W-:Y:S01]  /*0040*/  ULDC.64 UR4, c[0x0][0x208] ;  /* 0x0000820000047ab9 */ /* 0x000fe20000000a00 */
[----:B------:R-:W3:Y:S06]  /*0050*/  S2R R3, SR_CTAID.X ;  /* 0x0000000000037919 */ /* 0x000eec0000002500 */
[----:B------:R-:W4:Y:S08]  /*0060*/  LDC.64 R16, c[0x0][0x220] ;  /* 0x00008800ff107b82 */ /* 0x000f300000000a00 */
[----:B------:R-:W5:Y:S08]  /*0070*/  LDC.64 R14, c[0x0][0x218] ;  /* 0x00008600ff0e7b82 */ /* 0x000f700000000a00 */
[----:B------:R-:W5:Y:S01]  /*0080*/  LDC.64 R18, c[0x0][0x230] ;  /* 0x00008c00ff127b82 */ /* 0x000f620000000a00 */
[----:B-1----:R-:W-:-:S07]  /*0090*/  SHF.L.U32 R0, R0, 0x1, RZ ;  /* 0x0000000100007819 */ /* 0x002fce00000006ff */
[----:B------:R-:W1:Y:S01]  /*00a0*/  LDC.64 R20, c[0x0][0x238] ;  /* 0x00008e00ff147b82 */ /* 0x000e620000000a00 */
[----:B------:R-:W-:-:S04]  /*00b0*/  LOP3.LUT R0, R0, 0xfe, RZ, 0xc0, !PT ;  /* 0x000000fe00007812 */ /* 0x000fc800078ec0ff */
[----:B---3--:R-:W-:-:S04]  /*00c0*/  LEA R3, R3, R0, 0x8 ;  /* 0x0000000003037211 */ /* 0x008fc800078e40ff */
[C---:B------:R-:W-:Y:S01]  /*00d0*/  ISETP.GE.AND P0, PT, R3.reuse, 0x3cc0, PT ;  /* 0x00003cc00300780c */ /* 0x040fe20003f06270 */
[----:B------:R-:W-:-:S05]  /*00e0*/  IMAD.HI R0, R3, -0x7926fabb, R2 ;  /* 0x86d9054503007827 */ /* 0x000fca00078e0202 */
[----:B------:R-:W-:-:S04]  /*00f0*/  SHF.R.U32.HI R5, RZ, 0x1f, R0 ;  /* 0x0000001fff057819 */ /* 0x000fc80000011600 */
[----:B------:R-:W-:-:S05]  /*0100*/  LEA.HI.SX32 R5, R0, R5, 0x17 ;  /* 0x0000000500057211 */ /* 0x000fca00078fbaff */
[----:B------:R-:W-:Y:S01]  /*0110*/  IMAD R13, R5, -0x3cc, R3 ;  /* 0xfffffc34050d7824 */ /* 0x000fe200078e0203 */
[----:B------:R-:W-:-:S03]  /*0120*/  CS2R R4, SRZ ;  /* 0x0000000000047805 */ /* 0x000fc6000001ff00 */
[----:B--2---:R-:W-:-:S05]  /*0130*/  IMAD.WIDE R10, R13, 0x4, R10 ;  /* 0x000000040d0a7825 */ /* 0x004fca00078e020a */
[----:B------:R2:W3:Y:S01]  /*0140*/  @!P0 LDG.E.EL.64 R4, desc[UR4][R10.64] ;  /* 0x000000040a048981 */ /* 0x0004e2000c2e1b00 */
[----:B------:R-:W-:Y:S02]  /*0150*/  CS2R R6, SRZ ;  /* 0x0000000000067805 */ /* 0x000fe4000001ff00 */
[----:B------:R-:W-:Y:S01]  /*0160*/  CS2R R8, SRZ ;  /* 0x0000000000087805 */ /* 0x000fe2000001ff00 */
[----:B----4-:R-:W-:-:S04]  /*0170*/  IMAD.WIDE R16, R13, 0x4, R16 ;  /* 0x000000040d107825 */ /* 0x010fc800078e0210 */
[----:B-----5:R-:W-:Y:S01]  /*0180*/  IMAD.WIDE R14, R3, 0x4, R14 ;  /* 0x00000004030e7825 */ /* 0x020fe200078e020e */
[----:B------:R4:W5:Y:S01]  /*0190*/  @!P0 LDG.E.EL.64 R6, desc[UR4][R16.64] ;  /* 0x0000000410068981 */ /* 0x000962000c2e1b00 */
[----:B--2---:R-:W-:Y:S02]  /*01a0*/  CS2R R10, SRZ ;  /* 0x00000000000a7805 */ /* 0x004fe4000001ff00 */
[C---:B0-----:R-:W-:Y:S01]  /*01b0*/  IMAD.WIDE R18, R13.reuse, 0x4, R18 ;  /* 0x000000040d127825 */ /* 0x041fe200078e0212 */
[----:B------:R0:W5:Y:S03]  /*01c0*/  @!P0 LDG.E.64 R8, desc[UR4][R14.64] ;  /* 0x000000040e088981 */ /* 0x000166000c1e1b00 */
[----:B-1----:R-:W-:Y:S01]  /*01d0*/  IMAD.WIDE R20, R13, 0x4, R20 ;  /* 0x000000040d147825 */ /* 0x002fe200078e0214 */
[----:B------:R-:W-:-:S04]  /*01e0*/  CS2R R12, SRZ ;  /* 0x00000000000c7805 */ /* 0x000fc8000001ff00 */
[----:B------:R-:W2:Y:S04]  /*01f0*/  @!P0 LDG.E.EL.64 R10, desc[UR4][R20.64] ;  /* 0x00000004140a8981 */ /* 0x000ea8000c2e1b00 */
[----:B------:R-:W2:Y:S01]  /*0200*/  @!P0 LDG.E.EL.64 R12, desc[UR4][R18.64] ;  /* 0x00000004120c8981 */ /* 0x000ea2000c2e1b00 */
[----:B------:R-:W-:Y:S01]  /*0210*/  MOV R0, 0x3e800000 ;  /* 0x3e80000000007802 */ /* 0x000fe20000000f00 */
[----:B---3--:R-:W-:Y:S01]  /*0220*/  FADD R4, R4, 9.9999997473787516356e-06 ;  /* 0x3727c5ac04047421 */ /* 0x008fe20000000000 */
[----:B------:R-:W-:-:S03]  /*0230*/  FADD R5, R5, 9.9999997473787516356e-06 ;  /* 0x3727c5ac05057421 */ /* 0x000fc60000000000 */
[----:B------:R-:W1:Y:S08]  /*0240*/  MUFU.SQRT R2, R4 ;  /* 0x0000000400027308 */ /* 0x000e700000002000 */
[----:B----4-:R-:W3:Y:S01]  /*0250*/  MUFU.SQRT R16, R5 ;  /* 0x0000000500107308 */ /* 0x010ee20000002000 */
[C---:B-1----:R-:W-:Y:S02]  /*0260*/  FSETP.GT.AND P1, PT, R2.reuse, 8.50705917302346158658e+37, PT ;  /* 0x7e8000000200780b */ /* 0x042fe40003f24000 */
[----:B------:R-:W-:-:S02]  /*0270*/  FSETP.GEU.AND P3, PT, R2, 1.175494350822287508e-38, PT ;  /* 0x008000000200780b */ /* 0x000fc40003f6e000 */
[C---:B---3--:R-:W-:Y:S02]  /*0280*/  FSETP.GT.AND P2, PT, R16.reuse, 8.50705917302346158658e+37, PT ;  /* 0x7e8000001000780b */ /* 0x048fe40003f44000 */
[----:B------:R-:W-:-:S07]  /*0290*/  FSETP.GEU.AND P4, PT, R16, 1.175494350822287508e-38, PT ;  /* 0x008000001000780b */ /* 0x000fce0003f8e000 */
[----:B------:R-:W-:-:S04]  /*02a0*/  @P1 FMUL R2, R2, 0.25 ;  /* 0x3e80000002021820 */ /* 0x000fc80000400000 */
[----:B------:R-:W-:Y:S01]  /*02b0*/  @!P3 FMUL R2, R2, 16777216 ;  /* 0x4b8000000202b820 */ /* 0x000fe20000400000 */
[----:B------:R-:W-:-:S04]  /*02c0*/  @P2 FMUL R16, R16, 0.25 ;  /* 0x3e80000010102820 */ /* 0x000fc80000400000 */
[----:B------:R-:W-:Y:S01]  /*02d0*/  @!P4 FMUL R16, R16, 16777216 ;  /* 0x4b8000001010c820 */ /* 0x000fe20000400000 */
[----:B------:R-:W1:Y:S01]  /*02e0*/  MUFU.RCP R2, R2 ;  /* 0x0000000200027308 */ /* 0x000e620000001000 */
[----:B------:R-:W-:-:S07]  /*02f0*/  FSEL R5, R0, 1, P1 ;  /* 0x3f80000000057808 */ /* 0x000fce0000800000 */
[----:B------:R-:W3:Y:S01]  /*0300*/  MUFU.RCP R16, R16 ;  /* 0x0000001000107308 */ /* 0x000ee20000001000 */
[----:B0-----:R-:W-:Y:S01]  /*0310*/  FSEL R15, R0, 1, P2 ;  /* 0x3f800000000f7808 */ /* 0x001fe20001000000 */
[----:B------:R-:W-:-:S04]  /*0320*/  @!P3 FMUL R5, R5, 16777216 ;  /* 0x4b8000000505b820 */ /* 0x000fc80000400000 */
[----:B------:R-:W-:Y:S01]  /*0330*/  @!P4 FMUL R15, R15, 16777216 ;  /* 0x4b8000000f0fc820 */ /* 0x000fe20000400000 */
[----:B-1----:R-:W-:Y:S01]  /*0340*/  FMUL R5, R2, R5 ;  /* 0x0000000502057220 */ /* 0x002fe20000400000 */
[----:B-----5:R-:W-:Y:S01]  /*0350*/  FADD R6, -R6, R8 ;  /* 0x0000000806067221 */ /* 0x020fe20000000100 */
[----:B------:R-:W-:Y:S01]  /*0360*/  FADD R7, -R7, R9 ;  /* 0x0000000907077221 */ /* 0x000fe20000000100 */
[----:B---3--:R-:W-:Y:S02]  /*0370*/  FMUL R2, R16, R15 ;  /* 0x0000000f10027220 */ /* 0x008fe40000400000 */
[----:B------:R-:W-:Y:S02]  /*0380*/  FMUL R5, R6, R5 ;  /* 0x0000000506057220 */ /* 0x000fe40000400000 */
[----:B------:R-:W-:Y:S02]  /*0390*/  FMUL R2, R7, R2 ;  /* 0x0000000207027220 */ /* 0x000fe40000400000 */
[----:B--2---:R-:W-:-:S02]  /*03a0*/  FFMA R10, R5, R12, R10 ;  /* 0x0000000c050a7223 */ /* 0x004fc4000000000a */
[----:B------:R-:W-:Y:S02]  /*03b0*/  FFMA R11, R2, R13, R11 ;  /* 0x0000000d020b7223 */ /* 0x000fe4000000000b */
[----:B------:R-:W-:Y:S02]  /*03c0*/  FADD R4, RZ, -R10 ;  /* 0x8000000aff047221 */ /* 0x000fe40000000000 */
[----:B------:R-:W-:Y:S02]  /*03d0*/  FADD R2, RZ, -R11 ;  /* 0x8000000bff027221 */ /* 0x000fe40000000000 */
[----:B------:R-:W-:Y:S02]  /*03e0*/  FMUL R4, R4, 1.4426950216293334961 ;  /* 0x3fb8aa3b04047820 */ /* 0x000fe40000400000 */
[----:B------:R-:W-:-:S03]  /*03f0*/  FMUL R6, R2, 1.4426950216293334961 ;  /* 0x3fb8aa3b02067820 */ /* 0x000fc60000400000 */
[----:B------:R-:W-:Y:S02]  /*0400*/  FSETP.GEU.AND P1, PT, R4, -126, PT ;  /* 0xc2fc00000400780b */ /* 0x000fe40003f2e000 */
[----:B------:R-:W-:-:S11]  /*0410*/  FSETP.GEU.AND P2, PT, R6, -126, PT ;  /* 0xc2fc00000600780b */ /* 0x000fd60003f4e000 */
[----:B------:R-:W-:Y:S02]  /*0420*/  @!P1 FMUL R4, R4, 0.5 ;  /* 0x3f00000004049820 */ /* 0x000fe40000400000 */
[----:B------:R-:W-:Y:S02]  /*0430*/  @!P2 FMUL R6, R6, 0.5 ;  /* 0x3f0000000606a820 */ /* 0x000fe40000400000 */
[----:B------:R-:W0:Y:S08]  /*0440*/  MUFU.EX2 R2, R4 ;  /* 0x0000000400027308 */ /* 0x000e300000000800 */
[----:B------:R-:W1:Y:S01]  /*0450*/  MUFU.EX2 R5, R6 ;  /* 0x0000000600057308 */ /* 0x000e620000000800 */
[----:B0-----:R-:W-:-:S04]  /*0460*/  @!P1 FMUL R2, R2, R2 ;  /* 0x0000000202029220 */ /* 0x001fc80000400000 */
[----:B------:R-:W-:Y:S01]  /*0470*/  FADD R7, R2, 1 ;  /* 0x3f80000002077421 */ /* 0x000fe20000000000 */
[----:B-1----:R-:W-:-:S04]  /*0480*/  @!P2 FMUL R5, R5, R5 ;  /* 0x000000050505a220 */ /* 0x002fc80000400000 */
[----:B------:R-:W-:Y:S01]  /*0490*/  FADD R8, R5, 1 ;  /* 0x3f80000005087421 */ /* 0x000fe20000000000 */
[----:B------:R-:W-:Y:S01]  /*04a0*/  FSETP.GT.AND P1, PT, R7, 8.50705917302346158658e+37, PT ;  /* 0x7e8000000700780b */ /* 0x000fe20003f24000 */
[----:B------:R-:W0:Y:S03]  /*04b0*/  LDC.64 R4, c[0x0][0x210] ;  /* 0x00008400ff047b82 */ /* 0x000e260000000a00 */
[----:B------:R-:W-:-:S09]  /*04c0*/  FSETP.GT.AND P2, PT, R8, 8.50705917302346158658e+37, PT ;  /* 0x7e8000000800780b */ /* 0x000fd20003f44000 */
[----:B------:R-:W-:-:S04]  /*04d0*/  @P1 FMUL R7, R7, 0.25 ;  /* 0x3e80000007071820 */ /* 0x000fc80000400000 */
[----:B------:R-:W-:Y:S02]  /*04e0*/  @P2 FMUL R8, R8, 0.25 ;  /* 0x3e80000008082820 */ /* 0x000fe40000400000 */
[----:B------:R-:W1:Y:S08]  /*04f0*/  MUFU.RCP R7, R7 ;  /* 0x0000000700077308 */ /* 0x000e700000001000 */
[----:B------:R-:W2:Y:S01]  /*0500*/  MUFU.RCP R8, R8 ;  /* 0x0000000800087308 */ /* 0x000ea20000001000 */
[----:B------:R-:W-:-:S02]  /*0510*/  FSEL R2, R0, 1, P1 ;  /* 0x3f80000000027808 */ /* 0x000fc40000800000 */
[----:B------:R-:W-:-:S03]  /*0520*/  FSEL R13, R0, 1, P2 ;  /* 0x3f800000000d7808 */ /* 0x000fc60001000000 */
[----:B-1----:R-:W-:Y:S01]  /*0530*/  FMUL R9, R7, R2 ;  /* 0x0000000207097220 */ /* 0x002fe20000400000 */
[----:B0-----:R-:W-:-:S04]  /*0540*/  IMAD.WIDE R2, R3, 0x4, R4 ;  /* 0x0000000403027825 */ /* 0x001fc800078e0204 */
[----:B------:R-:W-:Y:S01]  /*0550*/  FMUL R10, R10, R9 ;  /* 0x000000090a0a7220 */ /* 0x000fe20000400000 */
[----:B--2---:R-:W-:-:S04]  /*0560*/  FMUL R0, R8, R13 ;  /* 0x0000000d08007220 */ /* 0x004fc80000400000 */
[----:B------:R-:W-:Y:S01]  /*0570*/  FMUL R11, R11, R0 ;  /* 0x000000000b0b7220 */ /* 0x000fe20000400000 */
[----:B------:R-:W-:Y:S06]  /*0580*/  @P0 EXIT ;  /* 0x000000000000094d */ /* 0x000fec0003800000 */
[----:B------:R-:W-:Y:S01]  /*0590*/  STG.E.64 desc[UR4][R2.64], R10 ;  /* 0x0000000a02007986 */ /* 0x000fe2000c101b04 */
[----:B------:R-:W-:Y:S05]  /*05a0*/  EXIT ;  /* 0x000000000000794d */ /* 0x000fea0003800000 */
.L_x_0:
[----:B------:R-:W-:-:S00]  /*05b0*/  BRA `(.L_x_0) ;  /* 0xfffffffc00fc7947 */ /* 0x000fc0000383ffff */
[----:B------:R-:W-:-:S00]  /*05c0*/  NOP ;  /* 0x0000000000007918 */ /* 0x000fc00000000000 */
        /* <DEDUP_REMOVED lines=11> */
.L_x_1:


//--------------------- .nv.global.init           --------------------------
	.section	.nv.global.init,"aw",@progbits
.nv.global.init:
	.type		_$_str,@object
	.size		_$_str,(_$_str_$_2 - _$_str)
_$_str:
        /*0000*/ 	.byte	0x5f, 0x5f, 0x43, 0x55, 0x44, 0x41, 0x5f, 0x46, 0x54, 0x5a, 0x00
	.type		_$_str_$_2,@object
	.size		_$_str_$_2,(.L_1 - _$_str_$_2)
_$_str_$_2:
        /*000b*/ 	.byte	0x5f, 0x5f, 0x43, 0x55, 0x44, 0x41, 0x5f, 0x50, 0x52, 0x45, 0x43, 0x5f, 0x53, 0x51, 0x52, 0x54
        /*001b*/ 	.byte	0x00
.L_1:


//--------------------- .nv.constant0.triton_poi_fused__native_batch_norm_legit_no_training_mul_sigmoid_97 --------------------------
	.section	.nv.constant0.triton_poi_fused__native_batch_norm_legit_no_training_mul_sigmoid_97,"a",@progbits
	.sectionflags	@""
	.align	4
.nv.constant0.triton_poi_fused__native_batch_norm_legit_no_training_mul_sigmoid_97:
	.zero		580
